//
// Generated by NVIDIA NVVM Compiler
//
// Compiler Build ID: CL-36424714
// Cuda compilation tools, release 13.0, V13.0.88
// Based on NVVM 20.0.0
//

.version 9.0
.target sm_100
.address_size 64

	// .globl	_Z15access_one_pagePcm

.visible .entry _Z15access_one_pagePcm(
	.param .u64 .ptr .align 1 _Z15access_one_pagePcm_param_0,
	.param .u64 _Z15access_one_pagePcm_param_1
)
{
	.reg .b16 	%rs<4>;
	.reg .b64 	%rd<8>;

	ld.param.u64 	%rd1, [_Z15access_one_pagePcm_param_0];
	ld.param.u64 	%rd2, [_Z15access_one_pagePcm_param_1];
	cvta.to.global.u64 	%rd3, %rd1;
	shl.b64 	%rd4, %rd2, 12;
	add.s64 	%rd5, %rd3, %rd4;
	ld.global.nc.u8 	%rs1, [%rd5];
	cvt.u16.u8 	%rs2, %rs1;
	cvt.u8.u16 	%rs3, %rs2;
	ret;

}
	// .globl	_Z22measure_neighbor_pagesPcPmmi
.visible .entry _Z22measure_neighbor_pagesPcPmmi(
	.param .u64 .ptr .align 1 _Z22measure_neighbor_pagesPcPmmi_param_0,
	.param .u64 .ptr .align 1 _Z22measure_neighbor_pagesPcPmmi_param_1,
	.param .u64 _Z22measure_neighbor_pagesPcPmmi_param_2,
	.param .u32 _Z22measure_neighbor_pagesPcPmmi_param_3
)
{
	.local .align 1 .b8 	__local_depot1[1];
	.reg .b64 	%SP;
	.reg .b64 	%SPL;
	.reg .pred 	%p<2>;
	.reg .b16 	%rs<2>;
	.reg .b32 	%r<3>;
	.reg .b64 	%rd<17>;

	mov.u64 	%SPL, __local_depot1;
	ld.param.u64 	%rd1, [_Z22measure_neighbor_pagesPcPmmi_param_0];
	ld.param.u64 	%rd2, [_Z22measure_neighbor_pagesPcPmmi_param_1];
	ld.param.u64 	%rd3, [_Z22measure_neighbor_pagesPcPmmi_param_2];
	ld.param.u32 	%r2, [_Z22measure_neighbor_pagesPcPmmi_param_3];
	mov.u32 	%r1, %tid.x;
	setp.ge.s32 	%p1, %r1, %r2;
	@%p1 bra 	$L__BB1_2;
	cvta.to.global.u64 	%rd6, %rd1;
	cvta.to.global.u64 	%rd7, %rd2;
	// begin inline asm
	mov.u64 	%rd4, %clock64;
	// end inline asm
	cvt.u64.u32 	%rd8, %r1;
	add.s64 	%rd9, %rd3, %rd8;
	shl.b64 	%rd10, %rd9, 12;
	add.s64 	%rd11, %rd6, %rd10;
	ld.global.u8 	%rs1, [%rd11];
	add.u64 	%rd13, %SPL, 0;
	st.local.u8 	[%rd13], %rs1;
	// begin inline asm
	mov.u64 	%rd5, %clock64;
	// end inline asm
	sub.s64 	%rd14, %rd5, %rd4;
	mul.wide.u32 	%rd15, %r1, 8;
	add.s64 	%rd16, %rd7, %rd15;
	st.global.u64 	[%rd16], %rd14;
$L__BB1_2:
	ret;

}


// ===== COMPILED SASS (sm_100) =====

	.target	sm_100

	.elftype	@"ET_EXEC"


//--------------------- .note.nv.tkinfo           --------------------------
	.section	.note.nv.tkinfo,"",@"SHT_NOTE"
	.sectionflags	@"SHF_NOTE_NV_TKINFO"
	.tkinfo
        /*0018*/ 	.word	0x00000002
        /*0030*/ 	.string	""
        /*0030*/ 	.string	"ptxas"
        /*0030*/ 	.string	"Cuda compilation tools, release 13.0, V13.0.88"
        /*0030*/ 	.string	"Build cuda_13.0.r13.0/compiler.36424714_0"
        /*0030*/ 	.string	"-arch sm_100 -m 64 "



//--------------------- .note.nv.cuinfo           --------------------------
	.section	.note.nv.cuinfo,"",@"SHT_NOTE"
	.sectionflags	@"SHF_NOTE_NV_CUINFO"
        /*0018*/ 	.short	0x0002
        /*001a*/ 	.short	0x0064
        /*001c*/ 	.short	0x0082
	.zero		2


//--------------------- .nv.info                  --------------------------
	.section	.nv.info,"",@"SHT_CUDA_INFO"
	.align	4


	//----- nvinfo : EIATTR_REGCOUNT
	.align		4
        /*0000*/ 	.byte	0x04, 0x2f
        /*0002*/ 	.short	(.L_1 - .L_0)
	.align		4
.L_0:
        /*0004*/ 	.word	index@(_Z15access_one_pagePcm)
        /*0008*/ 	.word	0x00000004


	//----- nvinfo : EIATTR_FRAME_SIZE
	.align		4
.L_1:
        /*000c*/ 	.byte	0x04, 0x11
        /*000e*/ 	.short	(.L_3 - .L_2)
	.align		4
.L_2:
        /*0010*/ 	.word	index@(_Z15access_one_pagePcm)
        /*0014*/ 	.word	0x00000000


	//----- nvinfo : EIATTR_REGCOUNT
	.align		4
.L_3:
        /*0018*/ 	.byte	0x04, 0x2f
        /*001a*/ 	.short	(.L_5 - .L_4)
	.align		4
.L_4:
        /*001c*/ 	.word	index@(_Z22measure_neighbor_pagesPcPmmi)
        /*0020*/ 	.word	0x0000000c


	//----- nvinfo : EIATTR_FRAME_SIZE
	.align		4
.L_5:
        /*0024*/ 	.byte	0x04, 0x11
        /*0026*/ 	.short	(.L_7 - .L_6)
	.align		4
.L_6:
        /*0028*/ 	.word	index@(_Z22measure_neighbor_pagesPcPmmi)
        /*002c*/ 	.word	0x00000008


	//----- nvinfo : EIATTR_MIN_STACK_SIZE
	.align		4
.L_7:
        /*0030*/ 	.byte	0x04, 0x12
        /*0032*/ 	.short	(.L_9 - .L_8)
	.align		4
.L_8:
        /*0034*/ 	.word	index@(_Z22measure_neighbor_pagesPcPmmi)
        /*0038*/ 	.word	0x00000008


	//----- nvinfo : EIATTR_MIN_STACK_SIZE
	.align		4
.L_9:
        /*003c*/ 	.byte	0x04, 0x12
        /*003e*/ 	.short	(.L_11 - .L_10)
	.align		4
.L_10:
        /*0040*/ 	.word	index@(_Z15access_one_pagePcm)
        /*0044*/ 	.word	0x00000000
.L_11:


//--------------------- .nv.compat                --------------------------
	.section	.nv.compat,"",@"SHT_CUDA_COMPAT_INFO"
	.align	4
        /*0000*/ 	.byte	0x02, 0x09, 0x00, 0x00, 0x02, 0x02, 0x01, 0x00, 0x02, 0x05, 0x05, 0x00, 0x03, 0x07, 0x01, 0x01
        /*0010*/ 	.byte	0x02, 0x03, 0x00, 0x00, 0x02, 0x06, 0x01, 0x00, 0x04, 0x0b, 0x08, 0x00, 0x09, 0x00, 0x00, 0x00
        /*0020*/ 	.byte	0x00, 0x00, 0x00, 0x00


//--------------------- .nv.info._Z22measure_neighbor_pagesPcPmmi --------------------------
	.section	.nv.info._Z22measure_neighbor_pagesPcPmmi,"",@"SHT_CUDA_INFO"
	.sectionflags	@""
	.align	4


	//----- nvinfo : EIATTR_CUDA_API_VERSION
	.align		4
        /*0000*/ 	.byte	0x04, 0x37
        /*0002*/ 	.short	(.L_13 - .L_12)
.L_12:
        /*0004*/ 	.word	0x00000082


	//----- nvinfo : EIATTR_KPARAM_INFO
	.align		4
.L_13:
        /*0008*/ 	.byte	0x04, 0x17
        /*000a*/ 	.short	(.L_15 - .L_14)
.L_14:
        /*000c*/ 	.word	0x00000000
        /*0010*/ 	.short	0x0003
        /*0012*/ 	.short	0x0018
        /*0014*/ 	.byte	0x00, 0xf0, 0x11, 0x00


	//----- nvinfo : EIATTR_KPARAM_INFO
	.align		4
.L_15:
        /*0018*/ 	.byte	0x04, 0x17
        /*001a*/ 	.short	(.L_17 - .L_16)
.L_16:
        /*001c*/ 	.word	0x00000000
        /*0020*/ 	.short	0x0002
        /*0022*/ 	.short	0x0010
        /*0024*/ 	.byte	0x00, 0xf0, 0x21, 0x00


	//----- nvinfo : EIATTR_KPARAM_INFO
	.align		4
.L_17:
        /*0028*/ 	.byte	0x04, 0x17
        /*002a*/ 	.short	(.L_19 - .L_18)
.L_18:
        /*002c*/ 	.word	0x00000000
        /*0030*/ 	.short	0x0001
        /*0032*/ 	.short	0x0008
        /*0034*/ 	.byte	0x00, 0xf5, 0x21, 0x00


	//----- nvinfo : EIATTR_KPARAM_INFO
	.align		4
.L_19:
        /*0038*/ 	.byte	0x04, 0x17
        /*003a*/ 	.short	(.L_21 - .L_20)
.L_20:
        /*003c*/ 	.word	0x00000000
        /*0040*/ 	.short	0x0000
        /*0042*/ 	.short	0x0000
        /*0044*/ 	.byte	0x00, 0xf5, 0x21, 0x00


	//----- nvinfo : EIATTR_SPARSE_MMA_MASK
	.align		4
.L_21:
        /*0048*/ 	.byte	0x03, 0x50
        /*004a*/ 	.short	0x0000


	//----- nvinfo : EIATTR_MAXREG_COUNT
	.align		4
        /*004c*/ 	.byte	0x03, 0x1b
        /*004e*/ 	.short	0x00ff


	//----- nvinfo : EIATTR_MERCURY_ISA_VERSION
	.align		4
        /*0050*/ 	.byte	0x03, 0x5f
        /*0052*/ 	.short	0x0101


	//----- nvinfo : EIATTR_VRC_CTA_INIT_COUNT
	.align		4
        /*0054*/ 	.byte	0x02, 0x4a
	.zero		1
	.zero		1


	//----- nvinfo : EIATTR_EXIT_INSTR_OFFSETS
	.align		4
        /*0058*/ 	.byte	0x04, 0x1c
        /*005a*/ 	.short	(.L_23 - .L_22)


	//   ....[0]....
.L_22:
        /*005c*/ 	.word	0x00000050


	//   ....[1]....
        /*0060*/ 	.word	0x00000170


	//----- nvinfo : EIATTR_CBANK_PARAM_SIZE
	.align		4
.L_23:
        /*0064*/ 	.byte	0x03, 0x19
        /*0066*/ 	.short	0x001c


	//----- nvinfo : EIATTR_PARAM_CBANK
	.align		4
        /*0068*/ 	.byte	0x04, 0x0a
        /*006a*/ 	.short	(.L_25 - .L_24)
	.align		4
.L_24:
        /*006c*/ 	.word	index@(.nv.constant0._Z22measure_neighbor_pagesPcPmmi)
        /*0070*/ 	.short	0x0380
        /*0072*/ 	.short	0x001c


	//----- nvinfo : EIATTR_SW_WAR
	.align		4
.L_25:
        /*0074*/ 	.byte	0x04, 0x36
        /*0076*/ 	.short	(.L_27 - .L_26)
.L_26:
        /*0078*/ 	.word	0x00000008
.L_27:


//--------------------- .nv.info._Z15access_one_pagePcm --------------------------
	.section	.nv.info._Z15access_one_pagePcm,"",@"SHT_CUDA_INFO"
	.sectionflags	@""
	.align	4


	//----- nvinfo : EIATTR_CUDA_API_VERSION
	.align		4
        /*0000*/ 	.byte	0x04, 0x37
        /*0002*/ 	.short	(.L_29 - .L_28)
.L_28:
        /*0004*/ 	.word	0x00000082


	//----- nvinfo : EIATTR_KPARAM_INFO
	.align		4
.L_29:
        /*0008*/ 	.byte	0x04, 0x17
        /*000a*/ 	.short	(.L_31 - .L_30)
.L_30:
        /*000c*/ 	.word	0x00000000
        /*0010*/ 	.short	0x0001
        /*0012*/ 	.short	0x0008
        /*0014*/ 	.byte	0x00, 0xf0, 0x21, 0x00


	//----- nvinfo : EIATTR_KPARAM_INFO
	.align		4
.L_31:
        /*0018*/ 	.byte	0x04, 0x17
        /*001a*/ 	.short	(.L_33 - .L_32)
.L_32:
        /*001c*/ 	.word	0x00000000
        /*0020*/ 	.short	0x0000
        /*0022*/ 	.short	0x0000
        /*0024*/ 	.byte	0x00, 0xf5, 0x21, 0x00


	//----- nvinfo : EIATTR_SPARSE_MMA_MASK
	.align		4
.L_33:
        /*0028*/ 	.byte	0x03, 0x50
        /*002a*/ 	.short	0x0000


	//----- nvinfo : EIATTR_MAXREG_COUNT
	.align		4
        /*002c*/ 	.byte	0x03, 0x1b
        /*002e*/ 	.short	0x00ff


	//----- nvinfo : EIATTR_MERCURY_ISA_VERSION
	.align		4
        /*0030*/ 	.byte	0x03, 0x5f
        /*0032*/ 	.short	0x0101


	//----- nvinfo : EIATTR_VRC_CTA_INIT_COUNT
	.align		4
        /*0034*/ 	.byte	0x02, 0x4a
	.zero		1
	.zero		1


	//----- nvinfo : EIATTR_EXIT_INSTR_OFFSETS
	.align		4
        /*0038*/ 	.byte	0x04, 0x1c
        /*003a*/ 	.short	(.L_35 - .L_34)


	//   ....[0]....
.L_34:
        /*003c*/ 	.word	0x00000010


	//----- nvinfo : EIATTR_CBANK_PARAM_SIZE
	.align		4
.L_35:
        /*0040*/ 	.byte	0x03, 0x19
        /*0042*/ 	.short	0x0010


	//----- nvinfo : EIATTR_PARAM_CBANK
	.align		4
        /*0044*/ 	.byte	0x04, 0x0a
        /*0046*/ 	.short	(.L_37 - .L_36)
	.align		4
.L_36:
        /*0048*/ 	.word	index@(.nv.constant0._Z15access_one_pagePcm)
        /*004c*/ 	.short	0x0380
        /*004e*/ 	.short	0x0010


	//----- nvinfo : EIATTR_SW_WAR
	.align		4
.L_37:
        /*0050*/ 	.byte	0x04, 0x36
        /*0052*/ 	.short	(.L_39 - .L_38)
.L_38:
        /*0054*/ 	.word	0x00000008
.L_39:


//--------------------- .nv.callgraph             --------------------------
	.section	.nv.callgraph,"",@"SHT_CUDA_CALLGRAPH"
	.align	4
	.sectionentsize	8
	.align		4
        /*0000*/ 	.word	0x00000000
	.align		4
        /*0004*/ 	.word	0xffffffff
	.align		4
        /*0008*/ 	.word	0x00000000
	.align		4
        /*000c*/ 	.word	0xfffffffe
	.align		4
        /*0010*/ 	.word	0x00000000
	.align		4
        /*0014*/ 	.word	0xfffffffd
	.align		4
        /*0018*/ 	.word	0x00000000
	.align		4
        /*001c*/ 	.word	0xfffffffc


//--------------------- .text._Z22measure_neighbor_pagesPcPmmi --------------------------
	.section	.text._Z22measure_neighbor_pagesPcPmmi,"ax",@progbits
	.align	128
        .global         _Z22measure_neighbor_pagesPcPmmi
        .type           _Z22measure_neighbor_pagesPcPmmi,@function
        .size           _Z22measure_neighbor_pagesPcPmmi,(.L_x_2 - _Z22measure_neighbor_pagesPcPmmi)
        .other          _Z22measure_neighbor_pagesPcPmmi,@"STO_CUDA_ENTRY STV_DEFAULT"
_Z22measure_neighbor_pagesPcPmmi:
.text._Z22measure_neighbor_pagesPcPmmi:
[----:B------:R-:W0:Y:S01]  /*0000*/  LDC R1, c[0x0][0x37c] ;  /* 0x0000df00ff017b82 */ /* 0x000e220000000800 */
[----:B------:R-:W1:Y:S01]  /*0010*/  S2R R9, SR_TID.X ;  /* 0x0000000000097919 */ /* 0x000e620000002100 */
[----:B------:R-:W1:Y:S01]  /*0020*/  LDCU UR4, c[0x0][0x398] ;  /* 0x00007300ff0477ac */ /* 0x000e620008000800 */
[----:B0-----:R-:W-:Y:S01]  /*0030*/  VIADD R1, R1, 0xfffffff8 ;  /* 0xfffffff801017836 */ /* 0x001fe20000000000 */
[----:B-1----:R-:W-:-:S13]  /*0040*/  ISETP.GE.AND P0, PT, R9, UR4, PT ;  /* 0x0000000409007c0c */ /* 0x002fda000bf06270 */
[----:B------:R-:W-:Y:S05]  /*0050*/  @P0 EXIT ;  /* 0x000000000000094d */ /* 0x000fea0003800000 */
[----:B------:R-:W0:Y:S01]  /*0060*/  LDCU.64 UR4, c[0x0][0x358] ;  /* 0x00006b00ff0477ac */ /* 0x000e220008000a00 */
[----:B------:R-:W-:Y:S01]  /*0070*/  NOP ;  /* 0x0000000000007918 */ /* 0x000fe20000000000 */
[----:B------:R-:W-:Y:S01]  /*0080*/  CS2R R2, SR_CLOCKLO ;  /* 0x0000000000027805 */ /* 0x000fe20000015000 */
[----:B------:R-:W1:Y:S01]  /*0090*/  LDCU.64 UR6, c[0x0][0x390] ;  /* 0x00007200ff0677ac */ /* 0x000e620008000a00 */
[----:B------:R-:W2:Y:S01]  /*00a0*/  LDCU.64 UR8, c[0x0][0x380] ;  /* 0x00007000ff0877ac */ /* 0x000ea20008000a00 */
[----:B-1----:R-:W-:-:S05]  /*00b0*/  IADD3 R0, P0, PT, R9, UR6, RZ ;  /* 0x0000000609007c10 */ /* 0x002fca000ff1e0ff */
[----:B------:R-:W-:Y:S01]  /*00c0*/  IMAD.X R5, RZ, RZ, UR7, P0 ;  /* 0x00000007ff057e24 */ /* 0x000fe200080e06ff */
[----:B--2---:R-:W-:-:S04]  /*00d0*/  LEA R4, P0, R0, UR8, 0xc ;  /* 0x0000000800047c11 */ /* 0x004fc8000f8060ff */
[----:B------:R-:W-:-:S05]  /*00e0*/  LEA.HI.X R5, R0, UR9, R5, 0xc, P0 ;  /* 0x0000000900057c11 */ /* 0x000fca00080f6405 */
[----:B0-----:R-:W2:Y:S04]  /*00f0*/  LDG.E.U8 R0, desc[UR4][R4.64] ;  /* 0x0000000404007981 */ /* 0x001ea8000c1e1100 */
[----:B--2---:R-:W-:Y:S01]  /*0100*/  STL.U8 [R1], R0 ;  /* 0x0000000001007387 */ /* 0x004fe20000100000 */
[----:B------:R-:W-:Y:S01]  /*0110*/  CS2R R4, SR_CLOCKLO ;  /* 0x0000000000047805 */ /* 0x000fe20000015000 */
[----:B------:R-:W0:Y:S05]  /*0120*/  LDC.64 R6, c[0x0][0x388] ;  /* 0x0000e200ff067b82 */ /* 0x000e2a0000000a00 */
[----:B------:R-:W-:-:S05]  /*0130*/  IADD3 R4, P0, PT, -R2, R4, RZ ;  /* 0x0000000402047210 */ /* 0x000fca0007f1e1ff */
[----:B------:R-:W-:Y:S02]  /*0140*/  IMAD.X R5, R5, 0x1, ~R3, P0 ;  /* 0x0000000105057824 */ /* 0x000fe400000e0e03 */
[----:B0-----:R-:W-:-:S05]  /*0150*/  IMAD.WIDE.U32 R2, R9, 0x8, R6 ;  /* 0x0000000809027825 */ /* 0x001fca00078e0006 */
[----:B------:R-:W-:Y:S01]  /*0160*/  STG.E.64 desc[UR4][R2.64], R4 ;  /* 0x0000000402007986 */ /* 0x000fe2000c101b04 */
[----:B------:R-:W-:Y:S05]  /*0170*/  EXIT ;  /* 0x000000000000794d */ /* 0x000fea0003800000 */
.L_x_0:
[----:B------:R-:W-:-:S00]  /*0180*/  BRA `(.L_x_0) ;  /* 0xfffffffc00fc7947 */ /* 0x000fc0000383ffff */
[----:B------:R-:W-:-:S00]  /*0190*/  NOP ;  /* 0x0000000000007918 */ /* 0x000fc00000000000 */
        /* <DEDUP_REMOVED lines=14> */
.L_x_2:


//--------------------- .text._Z15access_one_pagePcm --------------------------
	.section	.text._Z15access_one_pagePcm,"ax",@progbits
	.align	128
        .global         _Z15access_one_pagePcm
        .type           _Z15access_one_pagePcm,@function
        .size           _Z15access_one_pagePcm,(.L_x_3 - _Z15access_one_pagePcm)
        .other          _Z15access_one_pagePcm,@"STO_CUDA_ENTRY STV_DEFAULT"
_Z15access_one_pagePcm:
.text._Z15access_one_pagePcm:
[----:B------:R-:W-:Y:S01]  /*0000*/  LDC R1, c[0x0][0x37c] ;  /* 0x0000df00ff017b82 */ /* 0x000fe20000000800 */
[----:B------:R-:W-:Y:S05]  /*0010*/  EXIT ;  /* 0x000000000000794d */ /* 0x000fea0003800000 */
.L_x_1:
        /* <DEDUP_REMOVED lines=14> */
.L_x_3:


//--------------------- .nv.shared.reserved.0     --------------------------
	.section	.nv.shared.reserved.0,"aw",@nobits
	.weak		__nv_reservedSMEM_offset_0_alias
	.size		__nv_reservedSMEM_offset_0_alias, 0, 64
	.other		__nv_reservedSMEM_offset_0_alias,@"STO_CUDA_RESERVED_SHARED STV_DEFAULT"
__nv_reservedSMEM_offset_0_alias:
	.zero		0
	.zero		64


//--------------------- .nv.constant0._Z22measure_neighbor_pagesPcPmmi --------------------------
	.section	.nv.constant0._Z22measure_neighbor_pagesPcPmmi,"a",@progbits
	.sectionflags	@""
	.align	4
.nv.constant0._Z22measure_neighbor_pagesPcPmmi:
	.zero		924


//--------------------- .nv.constant0._Z15access_one_pagePcm --------------------------
	.section	.nv.constant0._Z15access_one_pagePcm,"a",@progbits
	.sectionflags	@""
	.align	4
.nv.constant0._Z15access_one_pagePcm:
	.zero		912


//--------------------- SYMBOLS --------------------------

	.type		.nv.reservedSmem.offset0,@object
	.size		.nv.reservedSmem.offset0,0x4
